//
// Generated by NVIDIA NVVM Compiler
//
// Compiler Build ID: CL-36424714
// Cuda compilation tools, release 13.0, V13.0.88
// Based on NVVM 20.0.0
//

.version 9.0
.target sm_100
.address_size 64

	// .globl	_Z16testMemcpyKernelPiS_

.visible .entry _Z16testMemcpyKernelPiS_(
	.param .u64 .ptr .align 1 _Z16testMemcpyKernelPiS__param_0,
	.param .u64 .ptr .align 1 _Z16testMemcpyKernelPiS__param_1
)
{
	.reg .pred 	%p<2>;
	.reg .b32 	%r<9>;
	.reg .b64 	%rd<8>;

	ld.param.u64 	%rd1, [_Z16testMemcpyKernelPiS__param_0];
	ld.param.u64 	%rd2, [_Z16testMemcpyKernelPiS__param_1];
	mov.u32 	%r2, %ctaid.x;
	mov.u32 	%r3, %ntid.x;
	mov.u32 	%r4, %tid.x;
	mad.lo.s32 	%r1, %r2, %r3, %r4;
	setp.gt.s32 	%p1, %r1, 511;
	@%p1 bra 	$L__BB0_2;
	cvta.to.global.u64 	%rd3, %rd2;
	cvta.to.global.u64 	%rd4, %rd1;
	mul.wide.s32 	%rd5, %r1, 4;
	add.s64 	%rd6, %rd4, %rd5;
	add.s64 	%rd7, %rd3, %rd5;
	ld.global.u8 	%r5, [%rd7+1];
	ld.global.u8 	%r6, [%rd7];
	ld.global.u8 	%r7, [%rd7+3];
	ld.global.u8 	%r8, [%rd7+2];
	st.global.u8 	[%rd6+2], %r8;
	st.global.u8 	[%rd6+3], %r7;
	st.global.u8 	[%rd6], %r6;
	st.global.u8 	[%rd6+1], %r5;
$L__BB0_2:
	ret;

}


// ===== COMPILED SASS (sm_100) =====

	.target	sm_100

	.elftype	@"ET_EXEC"


//--------------------- .note.nv.tkinfo           --------------------------
	.section	.note.nv.tkinfo,"",@"SHT_NOTE"
	.sectionflags	@"SHF_NOTE_NV_TKINFO"
	.tkinfo
        /*0018*/ 	.word	0x00000002
        /*0030*/ 	.string	""
        /*0030*/ 	.string	"ptxas"
        /*0030*/ 	.string	"Cuda compilation tools, release 13.0, V13.0.88"
        /*0030*/ 	.string	"Build cuda_13.0.r13.0/compiler.36424714_0"
        /*0030*/ 	.string	"-arch sm_100 -m 64 "



//--------------------- .note.nv.cuinfo           --------------------------
	.section	.note.nv.cuinfo,"",@"SHT_NOTE"
	.sectionflags	@"SHF_NOTE_NV_CUINFO"
        /*0018*/ 	.short	0x0002
        /*001a*/ 	.short	0x0064
        /*001c*/ 	.short	0x0082
	.zero		2


//--------------------- .nv.info                  --------------------------
	.section	.nv.info,"",@"SHT_CUDA_INFO"
	.align	4


	//----- nvinfo : EIATTR_REGCOUNT
	.align		4
        /*0000*/ 	.byte	0x04, 0x2f
        /*0002*/ 	.short	(.L_1 - .L_0)
	.align		4
.L_0:
        /*0004*/ 	.word	index@(_Z16testMemcpyKernelPiS_)
        /*0008*/ 	.word	0x00000012


	//----- nvinfo : EIATTR_FRAME_SIZE
	.align		4
.L_1:
        /*000c*/ 	.byte	0x04, 0x11
        /*000e*/ 	.short	(.L_3 - .L_2)
	.align		4
.L_2:
        /*0010*/ 	.word	index@(_Z16testMemcpyKernelPiS_)
        /*0014*/ 	.word	0x00000000


	//----- nvinfo : EIATTR_MIN_STACK_SIZE
	.align		4
.L_3:
        /*0018*/ 	.byte	0x04, 0x12
        /*001a*/ 	.short	(.L_5 - .L_4)
	.align		4
.L_4:
        /*001c*/ 	.word	index@(_Z16testMemcpyKernelPiS_)
        /*0020*/ 	.word	0x00000000
.L_5:


//--------------------- .nv.compat                --------------------------
	.section	.nv.compat,"",@"SHT_CUDA_COMPAT_INFO"
	.align	4
        /*0000*/ 	.byte	0x02, 0x09, 0x00, 0x00, 0x02, 0x02, 0x01, 0x00, 0x02, 0x05, 0x05, 0x00, 0x03, 0x07, 0x01, 0x01
        /*0010*/ 	.byte	0x02, 0x03, 0x00, 0x00, 0x02, 0x06, 0x01, 0x00, 0x04, 0x0b, 0x08, 0x00, 0x09, 0x00, 0x00, 0x00
        /*0020*/ 	.byte	0x00, 0x00, 0x00, 0x00


//--------------------- .nv.info._Z16testMemcpyKernelPiS_ --------------------------
	.section	.nv.info._Z16testMemcpyKernelPiS_,"",@"SHT_CUDA_INFO"
	.sectionflags	@""
	.align	4


	//----- nvinfo : EIATTR_CUDA_API_VERSION
	.align		4
        /*0000*/ 	.byte	0x04, 0x37
        /*0002*/ 	.short	(.L_7 - .L_6)
.L_6:
        /*0004*/ 	.word	0x00000082


	//----- nvinfo : EIATTR_KPARAM_INFO
	.align		4
.L_7:
        /*0008*/ 	.byte	0x04, 0x17
        /*000a*/ 	.short	(.L_9 - .L_8)
.L_8:
        /*000c*/ 	.word	0x00000000
        /*0010*/ 	.short	0x0001
        /*0012*/ 	.short	0x0008
        /*0014*/ 	.byte	0x00, 0xf5, 0x21, 0x00


	//----- nvinfo : EIATTR_KPARAM_INFO
	.align		4
.L_9:
        /*0018*/ 	.byte	0x04, 0x17
        /*001a*/ 	.short	(.L_11 - .L_10)
.L_10:
        /*001c*/ 	.word	0x00000000
        /*0020*/ 	.short	0x0000
        /*0022*/ 	.short	0x0000
        /*0024*/ 	.byte	0x00, 0xf5, 0x21, 0x00


	//----- nvinfo : EIATTR_SPARSE_MMA_MASK
	.align		4
.L_11:
        /*0028*/ 	.byte	0x03, 0x50
        /*002a*/ 	.short	0x0000


	//----- nvinfo : EIATTR_MAXREG_COUNT
	.align		4
        /*002c*/ 	.byte	0x03, 0x1b
        /*002e*/ 	.short	0x00ff


	//----- nvinfo : EIATTR_MERCURY_ISA_VERSION
	.align		4
        /*0030*/ 	.byte	0x03, 0x5f
        /*0032*/ 	.short	0x0101


	//----- nvinfo : EIATTR_VRC_CTA_INIT_COUNT
	.align		4
        /*0034*/ 	.byte	0x02, 0x4a
	.zero		1
	.zero		1


	//----- nvinfo : EIATTR_EXIT_INSTR_OFFSETS
	.align		4
        /*0038*/ 	.byte	0x04, 0x1c
        /*003a*/ 	.short	(.L_13 - .L_12)


	//   ....[0]....
.L_12:
        /*003c*/ 	.word	0x00000060


	//   ....[1]....
        /*0040*/ 	.word	0x00000140


	//----- nvinfo : EIATTR_CBANK_PARAM_SIZE
	.align		4
.L_13:
        /*0044*/ 	.byte	0x03, 0x19
        /*0046*/ 	.short	0x0010


	//----- nvinfo : EIATTR_PARAM_CBANK
	.align		4
        /*0048*/ 	.byte	0x04, 0x0a
        /*004a*/ 	.short	(.L_15 - .L_14)
	.align		4
.L_14:
        /*004c*/ 	.word	index@(.nv.constant0._Z16testMemcpyKernelPiS_)
        /*0050*/ 	.short	0x0380
        /*0052*/ 	.short	0x0010


	//----- nvinfo : EIATTR_SW_WAR
	.align		4
.L_15:
        /*0054*/ 	.byte	0x04, 0x36
        /*0056*/ 	.short	(.L_17 - .L_16)
.L_16:
        /*0058*/ 	.word	0x00000008
.L_17:


//--------------------- .nv.callgraph             --------------------------
	.section	.nv.callgraph,"",@"SHT_CUDA_CALLGRAPH"
	.align	4
	.sectionentsize	8
	.align		4
        /*0000*/ 	.word	0x00000000
	.align		4
        /*0004*/ 	.word	0xffffffff
	.align		4
        /*0008*/ 	.word	0x00000000
	.align		4
        /*000c*/ 	.word	0xfffffffe
	.align		4
        /*0010*/ 	.word	0x00000000
	.align		4
        /*0014*/ 	.word	0xfffffffd
	.align		4
        /*0018*/ 	.word	0x00000000
	.align		4
        /*001c*/ 	.word	0xfffffffc


//--------------------- .text._Z16testMemcpyKernelPiS_ --------------------------
	.section	.text._Z16testMemcpyKernelPiS_,"ax",@progbits
	.align	128
        .global         _Z16testMemcpyKernelPiS_
        .type           _Z16testMemcpyKernelPiS_,@function
        .size           _Z16testMemcpyKernelPiS_,(.L_x_1 - _Z16testMemcpyKernelPiS_)
        .other          _Z16testMemcpyKernelPiS_,@"STO_CUDA_ENTRY STV_DEFAULT"
_Z16testMemcpyKernelPiS_:
.text._Z16testMemcpyKernelPiS_:
[----:B------:R-:W-:Y:S01]  /*0000*/  LDC R1, c[0x0][0x37c] ;  /* 0x0000df00ff017b82 */ /* 0x000fe20000000800 */
[----:B------:R-:W0:Y:S07]  /*0010*/  S2R R0, SR_TID.X ;  /* 0x0000000000007919 */ /* 0x000e2e0000002100 */
[----:B------:R-:W0:Y:S08]  /*0020*/  S2UR UR4, SR_CTAID.X ;  /* 0x00000000000479c3 */ /* 0x000e300000002500 */
[----:B------:R-:W0:Y:S02]  /*0030*/  LDC R7, c[0x0][0x360] ;  /* 0x0000d800ff077b82 */ /* 0x000e240000000800 */
[----:B0-----:R-:W-:-:S05]  /*0040*/  IMAD R7, R7, UR4, R0 ;  /* 0x0000000407077c24 */ /* 0x001fca000f8e0200 */
[----:B------:R-:W-:-:S13]  /*0050*/  ISETP.GT.AND P0, PT, R7, 0x1ff, PT ;  /* 0x000001ff0700780c */ /* 0x000fda0003f04270 */
[----:B------:R-:W-:Y:S05]  /*0060*/  @P0 EXIT ;  /* 0x000000000000094d */ /* 0x000fea0003800000 */
[----:B------:R-:W0:Y:S01]  /*0070*/  LDC.64 R4, c[0x0][0x388] ;  /* 0x0000e200ff047b82 */ /* 0x000e220000000a00 */
[----:B------:R-:W1:Y:S07]  /*0080*/  LDCU.64 UR4, c[0x0][0x358] ;  /* 0x00006b00ff0477ac */ /* 0x000e6e0008000a00 */
[----:B------:R-:W2:Y:S01]  /*0090*/  LDC.64 R2, c[0x0][0x380] ;  /* 0x0000e000ff027b82 */ /* 0x000ea20000000a00 */
[----:B0-----:R-:W-:-:S05]  /*00a0*/  IMAD.WIDE R4, R7, 0x4, R4 ;  /* 0x0000000407047825 */ /* 0x001fca00078e0204 */
[----:B-1----:R-:W3:Y:S04]  /*00b0*/  LDG.E.U8 R15, desc[UR4][R4.64+0x2] ;  /* 0x00000204040f7981 */ /* 0x002ee8000c1e1100 */
[----:B------:R-:W4:Y:S04]  /*00c0*/  LDG.E.U8 R13, desc[UR4][R4.64+0x3] ;  /* 0x00000304040d7981 */ /* 0x000f28000c1e1100 */
[----:B------:R-:W5:Y:S04]  /*00d0*/  LDG.E.U8 R11, desc[UR4][R4.64] ;  /* 0x00000004040b7981 */ /* 0x000f68000c1e1100 */
[----:B------:R-:W5:Y:S01]  /*00e0*/  LDG.E.U8 R9, desc[UR4][R4.64+0x1] ;  /* 0x0000010404097981 */ /* 0x000f62000c1e1100 */
[----:B--2---:R-:W-:-:S05]  /*00f0*/  IMAD.WIDE R2, R7, 0x4, R2 ;  /* 0x0000000407027825 */ /* 0x004fca00078e0202 */
[----:B---3--:R-:W-:Y:S04]  /*0100*/  STG.E.U8 desc[UR4][R2.64+0x2], R15 ;  /* 0x0000020f02007986 */ /* 0x008fe8000c101104 */
[----:B----4-:R-:W-:Y:S04]  /*0110*/  STG.E.U8 desc[UR4][R2.64+0x3], R13 ;  /* 0x0000030d02007986 */ /* 0x010fe8000c101104 */
[----:B-----5:R-:W-:Y:S04]  /*0120*/  STG.E.U8 desc[UR4][R2.64], R11 ;  /* 0x0000000b02007986 */ /* 0x020fe8000c101104 */
[----:B------:R-:W-:Y:S01]  /*0130*/  STG.E.U8 desc[UR4][R2.64+0x1], R9 ;  /* 0x0000010902007986 */ /* 0x000fe2000c101104 */
[----:B------:R-:W-:Y:S05]  /*0140*/  EXIT ;  /* 0x000000000000794d */ /* 0x000fea0003800000 */
.L_x_0:
[----:B------:R-:W-:-:S00]  /*0150*/  BRA `(.L_x_0) ;  /* 0xfffffffc00fc7947 */ /* 0x000fc0000383ffff */
[----:B------:R-:W-:-:S00]  /*0160*/  NOP ;  /* 0x0000000000007918 */ /* 0x000fc00000000000 */
        /* <DEDUP_REMOVED lines=9> */
.L_x_1:


//--------------------- .nv.shared.reserved.0     --------------------------
	.section	.nv.shared.reserved.0,"aw",@nobits
	.weak		__nv_reservedSMEM_offset_0_alias
	.size		__nv_reservedSMEM_offset_0_alias, 0, 64
	.other		__nv_reservedSMEM_offset_0_alias,@"STO_CUDA_RESERVED_SHARED STV_DEFAULT"
__nv_reservedSMEM_offset_0_alias:
	.zero		0
	.zero		64


//--------------------- .nv.constant0._Z16testMemcpyKernelPiS_ --------------------------
	.section	.nv.constant0._Z16testMemcpyKernelPiS_,"a",@progbits
	.sectionflags	@""
	.align	4
.nv.constant0._Z16testMemcpyKernelPiS_:
	.zero		912


//--------------------- SYMBOLS --------------------------

	.type		.nv.reservedSmem.offset0,@object
	.size		.nv.reservedSmem.offset0,0x4
